//
// Generated by NVIDIA NVVM Compiler
//
// Compiler Build ID: CL-36424714
// Cuda compilation tools, release 13.0, V13.0.88
// Based on NVVM 20.0.0
//

.version 9.0
.target sm_100
.address_size 64

	// .globl	_Z16copy_to_borderedPiS_i
// _ZZ12compute_cellPiS_iE4tile has been demoted

.visible .entry _Z16copy_to_borderedPiS_i(
	.param .u64 .ptr .align 1 _Z16copy_to_borderedPiS_i_param_0,
	.param .u64 .ptr .align 1 _Z16copy_to_borderedPiS_i_param_1,
	.param .u32 _Z16copy_to_borderedPiS_i_param_2
)
{
	.reg .b32 	%r<23>;
	.reg .b64 	%rd<9>;

	ld.param.u64 	%rd1, [_Z16copy_to_borderedPiS_i_param_0];
	ld.param.u64 	%rd2, [_Z16copy_to_borderedPiS_i_param_1];
	ld.param.u32 	%r1, [_Z16copy_to_borderedPiS_i_param_2];
	cvta.to.global.u64 	%rd3, %rd2;
	cvta.to.global.u64 	%rd4, %rd1;
	mul.lo.s32 	%r2, %r1, %r1;
	mov.u32 	%r3, %ctaid.x;
	mov.u32 	%r4, %ntid.x;
	mov.u32 	%r5, %tid.x;
	mad.lo.s32 	%r6, %r3, %r4, %r5;
	mov.u32 	%r7, %ctaid.y;
	mov.u32 	%r8, %ntid.y;
	mov.u32 	%r9, %tid.y;
	mad.lo.s32 	%r10, %r7, %r8, %r9;
	mov.u32 	%r11, %ctaid.z;
	mov.u32 	%r12, %ntid.z;
	mov.u32 	%r13, %tid.z;
	mad.lo.s32 	%r14, %r11, %r12, %r13;
	mul.lo.s32 	%r15, %r2, %r6;
	mad.lo.s32 	%r16, %r1, %r10, %r14;
	add.s32 	%r17, %r16, %r15;
	mul.wide.s32 	%rd5, %r17, 4;
	add.s64 	%rd6, %rd4, %rd5;
	ld.global.u32 	%r18, [%rd6];
	add.s32 	%r19, %r15, %r2;
	add.s32 	%r20, %r16, %r1;
	add.s32 	%r21, %r20, %r19;
	add.s32 	%r22, %r21, 1;
	mul.wide.s32 	%rd7, %r22, 4;
	add.s64 	%rd8, %rd3, %rd7;
	st.global.u32 	[%rd8], %r18;
	ret;

}
	// .globl	_Z11copy_to_rawPiS_i
.visible .entry _Z11copy_to_rawPiS_i(
	.param .u64 .ptr .align 1 _Z11copy_to_rawPiS_i_param_0,
	.param .u64 .ptr .align 1 _Z11copy_to_rawPiS_i_param_1,
	.param .u32 _Z11copy_to_rawPiS_i_param_2
)
{
	.reg .b32 	%r<23>;
	.reg .b64 	%rd<9>;

	ld.param.u64 	%rd1, [_Z11copy_to_rawPiS_i_param_0];
	ld.param.u64 	%rd2, [_Z11copy_to_rawPiS_i_param_1];
	ld.param.u32 	%r1, [_Z11copy_to_rawPiS_i_param_2];
	cvta.to.global.u64 	%rd3, %rd2;
	cvta.to.global.u64 	%rd4, %rd1;
	mul.lo.s32 	%r2, %r1, %r1;
	mov.u32 	%r3, %ctaid.x;
	mov.u32 	%r4, %ntid.x;
	mov.u32 	%r5, %tid.x;
	mad.lo.s32 	%r6, %r3, %r4, %r5;
	mov.u32 	%r7, %ctaid.y;
	mov.u32 	%r8, %ntid.y;
	mov.u32 	%r9, %tid.y;
	mad.lo.s32 	%r10, %r7, %r8, %r9;
	mov.u32 	%r11, %ctaid.z;
	mov.u32 	%r12, %ntid.z;
	mov.u32 	%r13, %tid.z;
	mad.lo.s32 	%r14, %r11, %r12, %r13;
	mul.lo.s32 	%r15, %r2, %r6;
	add.s32 	%r16, %r15, %r2;
	mad.lo.s32 	%r17, %r1, %r10, %r14;
	add.s32 	%r18, %r17, %r1;
	add.s32 	%r19, %r18, %r16;
	add.s32 	%r20, %r19, 1;
	mul.wide.s32 	%rd5, %r20, 4;
	add.s64 	%rd6, %rd4, %rd5;
	ld.global.u32 	%r21, [%rd6];
	add.s32 	%r22, %r17, %r15;
	mul.wide.s32 	%rd7, %r22, 4;
	add.s64 	%rd8, %rd3, %rd7;
	st.global.u32 	[%rd8], %r21;
	ret;

}
	// .globl	_Z12compute_cellPiS_i
.visible .entry _Z12compute_cellPiS_i(
	.param .u64 .ptr .align 1 _Z12compute_cellPiS_i_param_0,
	.param .u64 .ptr .align 1 _Z12compute_cellPiS_i_param_1,
	.param .u32 _Z12compute_cellPiS_i_param_2
)
{
	.reg .pred 	%p<11>;
	.reg .b32 	%r<102>;
	.reg .b64 	%rd<9>;
	// demoted variable
	.shared .align 4 .b8 _ZZ12compute_cellPiS_iE4tile[2048];
	ld.param.u64 	%rd1, [_Z12compute_cellPiS_i_param_0];
	ld.param.u64 	%rd2, [_Z12compute_cellPiS_i_param_1];
	ld.param.u32 	%r13, [_Z12compute_cellPiS_i_param_2];
	mov.u32 	%r14, %ctaid.x;
	mov.u32 	%r15, %ntid.x;
	add.s32 	%r16, %r15, -2;
	mov.u32 	%r17, %tid.x;
	mad.lo.s32 	%r1, %r16, %r14, %r17;
	mov.u32 	%r18, %ctaid.y;
	mov.u32 	%r19, %ntid.y;
	add.s32 	%r20, %r19, -2;
	mov.u32 	%r21, %tid.y;
	mad.lo.s32 	%r2, %r20, %r18, %r21;
	mov.u32 	%r22, %ctaid.z;
	mov.u32 	%r23, %ntid.z;
	add.s32 	%r24, %r23, -2;
	mov.u32 	%r25, %tid.z;
	mad.lo.s32 	%r3, %r24, %r22, %r25;
	shl.b32 	%r26, %r14, 1;
	add.s32 	%r4, %r1, %r26;
	shl.b32 	%r27, %r18, 1;
	add.s32 	%r28, %r2, %r27;
	shl.b32 	%r29, %r22, 1;
	add.s32 	%r30, %r3, %r29;
	mul.lo.s32 	%r7, %r13, %r13;
	shl.b32 	%r31, %r17, 9;
	mov.u32 	%r32, _ZZ12compute_cellPiS_iE4tile;
	add.s32 	%r33, %r32, %r31;
	shl.b32 	%r34, %r21, 7;
	add.s32 	%r35, %r33, %r34;
	shl.b32 	%r36, %r25, 2;
	add.s32 	%r8, %r35, %r36;
	mov.b32 	%r37, 0;
	st.shared.u32 	[%r8], %r37;
	max.s32 	%r38, %r4, %r28;
	setp.gt.s32 	%p1, %r38, %r13;
	add.s32 	%r39, %r13, -1;
	setp.ge.s32 	%p2, %r30, %r39;
	or.pred  	%p3, %p1, %p2;
	@%p3 bra 	$L__BB2_3;
	setp.lt.s32 	%p4, %r4, 1;
	setp.eq.s32 	%p5, %r28, 0;
	setp.eq.s32 	%p6, %r30, 0;
	or.pred  	%p7, %p5, %p6;
	or.pred  	%p8, %p7, %p4;
	@%p8 bra 	$L__BB2_3;
	mad.lo.s32 	%r40, %r13, %r2, %r3;
	mad.lo.s32 	%r41, %r7, %r1, %r40;
	cvta.to.global.u64 	%rd3, %rd1;
	mul.wide.s32 	%rd4, %r41, 4;
	add.s64 	%rd5, %rd3, %rd4;
	ld.global.u32 	%r42, [%rd5];
	st.shared.u32 	[%r8], %r42;
$L__BB2_3:
	bar.sync 	0;
	ld.shared.u32 	%r44, [%r8];
	ld.shared.u32 	%r45, [%r8+4];
	add.s32 	%r46, %r45, %r44;
	ld.shared.u32 	%r47, [%r8+8];
	add.s32 	%r48, %r47, %r46;
	ld.shared.u32 	%r49, [%r8+128];
	add.s32 	%r50, %r49, %r48;
	ld.shared.u32 	%r51, [%r8+132];
	add.s32 	%r52, %r51, %r50;
	ld.shared.u32 	%r53, [%r8+136];
	add.s32 	%r54, %r53, %r52;
	ld.shared.u32 	%r55, [%r8+256];
	add.s32 	%r56, %r55, %r54;
	ld.shared.u32 	%r57, [%r8+260];
	add.s32 	%r58, %r57, %r56;
	ld.shared.u32 	%r59, [%r8+264];
	add.s32 	%r60, %r59, %r58;
	ld.shared.u32 	%r61, [%r8+512];
	add.s32 	%r62, %r61, %r60;
	ld.shared.u32 	%r63, [%r8+516];
	add.s32 	%r64, %r63, %r62;
	ld.shared.u32 	%r65, [%r8+520];
	add.s32 	%r66, %r65, %r64;
	ld.shared.u32 	%r67, [%r8+640];
	add.s32 	%r68, %r67, %r66;
	ld.shared.u32 	%r69, [%r8+644];
	add.s32 	%r70, %r69, %r68;
	ld.shared.u32 	%r71, [%r8+648];
	add.s32 	%r72, %r71, %r70;
	ld.shared.u32 	%r73, [%r8+768];
	add.s32 	%r74, %r73, %r72;
	ld.shared.u32 	%r75, [%r8+772];
	add.s32 	%r76, %r75, %r74;
	ld.shared.u32 	%r77, [%r8+776];
	add.s32 	%r78, %r77, %r76;
	ld.shared.u32 	%r79, [%r8+1024];
	add.s32 	%r80, %r79, %r78;
	ld.shared.u32 	%r81, [%r8+1028];
	add.s32 	%r82, %r81, %r80;
	ld.shared.u32 	%r83, [%r8+1032];
	add.s32 	%r84, %r83, %r82;
	ld.shared.u32 	%r85, [%r8+1152];
	add.s32 	%r86, %r85, %r84;
	ld.shared.u32 	%r87, [%r8+1156];
	add.s32 	%r88, %r87, %r86;
	ld.shared.u32 	%r89, [%r8+1160];
	add.s32 	%r90, %r89, %r88;
	ld.shared.u32 	%r91, [%r8+1280];
	add.s32 	%r92, %r91, %r90;
	ld.shared.u32 	%r93, [%r8+1284];
	add.s32 	%r94, %r93, %r92;
	ld.shared.u32 	%r95, [%r8+1288];
	add.s32 	%r96, %r95, %r94;
	sub.s32 	%r9, %r96, %r69;
	bar.sync 	0;
	add.s32 	%r97, %r9, -6;
	setp.lt.u32 	%p9, %r97, -2;
	mov.b32 	%r101, 0;
	@%p9 bra 	$L__BB2_6;
	setp.eq.s32 	%p10, %r9, 5;
	mov.b32 	%r101, 1;
	@%p10 bra 	$L__BB2_6;
	ld.shared.u32 	%r101, [%r8+644];
$L__BB2_6:
	cvta.to.global.u64 	%rd6, %rd2;
	bar.sync 	0;
	mad.lo.s32 	%r99, %r13, %r2, %r3;
	mad.lo.s32 	%r100, %r7, %r1, %r99;
	mul.wide.s32 	%rd7, %r100, 4;
	add.s64 	%rd8, %rd6, %rd7;
	st.global.u32 	[%rd8], %r101;
	ret;

}


// ===== COMPILED SASS (sm_100) =====

	.target	sm_100

	.elftype	@"ET_EXEC"


//--------------------- .note.nv.tkinfo           --------------------------
	.section	.note.nv.tkinfo,"",@"SHT_NOTE"
	.sectionflags	@"SHF_NOTE_NV_TKINFO"
	.tkinfo
        /*0018*/ 	.word	0x00000002
        /*0030*/ 	.string	""
        /*0030*/ 	.string	"ptxas"
        /*0030*/ 	.string	"Cuda compilation tools, release 13.0, V13.0.88"
        /*0030*/ 	.string	"Build cuda_13.0.r13.0/compiler.36424714_0"
        /*0030*/ 	.string	"-arch sm_100 -m 64 "



//--------------------- .note.nv.cuinfo           --------------------------
	.section	.note.nv.cuinfo,"",@"SHT_NOTE"
	.sectionflags	@"SHF_NOTE_NV_CUINFO"
        /*0018*/ 	.short	0x0002
        /*001a*/ 	.short	0x0064
        /*001c*/ 	.short	0x0082
	.zero		2


//--------------------- .nv.info                  --------------------------
	.section	.nv.info,"",@"SHT_CUDA_INFO"
	.align	4


	//----- nvinfo : EIATTR_REGCOUNT
	.align		4
        /*0000*/ 	.byte	0x04, 0x2f
        /*0002*/ 	.short	(.L_1 - .L_0)
	.align		4
.L_0:
        /*0004*/ 	.word	index@(_Z16copy_to_borderedPiS_i)
        /*0008*/ 	.word	0x0000000c


	//----- nvinfo : EIATTR_FRAME_SIZE
	.align		4
.L_1:
        /*000c*/ 	.byte	0x04, 0x11
        /*000e*/ 	.short	(.L_3 - .L_2)
	.align		4
.L_2:
        /*0010*/ 	.word	index@(_Z16copy_to_borderedPiS_i)
        /*0014*/ 	.word	0x00000000


	//----- nvinfo : EIATTR_REGCOUNT
	.align		4
.L_3:
        /*0018*/ 	.byte	0x04, 0x2f
        /*001a*/ 	.short	(.L_5 - .L_4)
	.align		4
.L_4:
        /*001c*/ 	.word	index@(_Z11copy_to_rawPiS_i)
        /*0020*/ 	.word	0x0000000c


	//----- nvinfo : EIATTR_FRAME_SIZE
	.align		4
.L_5:
        /*0024*/ 	.byte	0x04, 0x11
        /*0026*/ 	.short	(.L_7 - .L_6)
	.align		4
.L_6:
        /*0028*/ 	.word	index@(_Z11copy_to_rawPiS_i)
        /*002c*/ 	.word	0x00000000


	//----- nvinfo : EIATTR_REGCOUNT
	.align		4
.L_7:
        /*0030*/ 	.byte	0x04, 0x2f
        /*0032*/ 	.short	(.L_9 - .L_8)
	.align		4
.L_8:
        /*0034*/ 	.word	index@(_Z12compute_cellPiS_i)
        /*0038*/ 	.word	0x0000001c


	//----- nvinfo : EIATTR_FRAME_SIZE
	.align		4
.L_9:
        /*003c*/ 	.byte	0x04, 0x11
        /*003e*/ 	.short	(.L_11 - .L_10)
	.align		4
.L_10:
        /*0040*/ 	.word	index@(_Z12compute_cellPiS_i)
        /*0044*/ 	.word	0x00000000


	//----- nvinfo : EIATTR_MIN_STACK_SIZE
	.align		4
.L_11:
        /*0048*/ 	.byte	0x04, 0x12
        /*004a*/ 	.short	(.L_13 - .L_12)
	.align		4
.L_12:
        /*004c*/ 	.word	index@(_Z12compute_cellPiS_i)
        /*0050*/ 	.word	0x00000000


	//----- nvinfo : EIATTR_MIN_STACK_SIZE
	.align		4
.L_13:
        /*0054*/ 	.byte	0x04, 0x12
        /*0056*/ 	.short	(.L_15 - .L_14)
	.align		4
.L_14:
        /*0058*/ 	.word	index@(_Z11copy_to_rawPiS_i)
        /*005c*/ 	.word	0x00000000


	//----- nvinfo : EIATTR_MIN_STACK_SIZE
	.align		4
.L_15:
        /*0060*/ 	.byte	0x04, 0x12
        /*0062*/ 	.short	(.L_17 - .L_16)
	.align		4
.L_16:
        /*0064*/ 	.word	index@(_Z16copy_to_borderedPiS_i)
        /*0068*/ 	.word	0x00000000
.L_17:


//--------------------- .nv.compat                --------------------------
	.section	.nv.compat,"",@"SHT_CUDA_COMPAT_INFO"
	.align	4
        /*0000*/ 	.byte	0x02, 0x09, 0x00, 0x00, 0x02, 0x02, 0x01, 0x00, 0x02, 0x05, 0x05, 0x00, 0x03, 0x07, 0x01, 0x01
        /*0010*/ 	.byte	0x02, 0x03, 0x00, 0x00, 0x02, 0x06, 0x01, 0x00, 0x04, 0x0b, 0x08, 0x00, 0x09, 0x00, 0x00, 0x00
        /*0020*/ 	.byte	0x00, 0x00, 0x00, 0x00


//--------------------- .nv.info._Z12compute_cellPiS_i --------------------------
	.section	.nv.info._Z12compute_cellPiS_i,"",@"SHT_CUDA_INFO"
	.sectionflags	@""
	.align	4


	//----- nvinfo : EIATTR_CUDA_API_VERSION
	.align		4
        /*0000*/ 	.byte	0x04, 0x37
        /*0002*/ 	.short	(.L_19 - .L_18)
.L_18:
        /*0004*/ 	.word	0x00000082


	//----- nvinfo : EIATTR_KPARAM_INFO
	.align		4
.L_19:
        /*0008*/ 	.byte	0x04, 0x17
        /*000a*/ 	.short	(.L_21 - .L_20)
.L_20:
        /*000c*/ 	.word	0x00000000
        /*0010*/ 	.short	0x0002
        /*0012*/ 	.short	0x0010
        /*0014*/ 	.byte	0x00, 0xf0, 0x11, 0x00


	//----- nvinfo : EIATTR_KPARAM_INFO
	.align		4
.L_21:
        /*0018*/ 	.byte	0x04, 0x17
        /*001a*/ 	.short	(.L_23 - .L_22)
.L_22:
        /*001c*/ 	.word	0x00000000
        /*0020*/ 	.short	0x0001
        /*0022*/ 	.short	0x0008
        /*0024*/ 	.byte	0x00, 0xf5, 0x21, 0x00


	//----- nvinfo : EIATTR_KPARAM_INFO
	.align		4
.L_23:
        /*0028*/ 	.byte	0x04, 0x17
        /*002a*/ 	.short	(.L_25 - .L_24)
.L_24:
        /*002c*/ 	.word	0x00000000
        /*0030*/ 	.short	0x0000
        /*0032*/ 	.short	0x0000
        /*0034*/ 	.byte	0x00, 0xf5, 0x21, 0x00


	//----- nvinfo : EIATTR_SPARSE_MMA_MASK
	.align		4
.L_25:
        /*0038*/ 	.byte	0x03, 0x50
        /*003a*/ 	.short	0x0000


	//----- nvinfo : EIATTR_MAXREG_COUNT
	.align		4
        /*003c*/ 	.byte	0x03, 0x1b
        /*003e*/ 	.short	0x00ff


	//----- nvinfo : EIATTR_NUM_BARRIERS
	.align		4
        /*0040*/ 	.byte	0x02, 0x4c
        /*0042*/ 	.byte	0x01
	.zero		1


	//----- nvinfo : EIATTR_MERCURY_ISA_VERSION
	.align		4
        /*0044*/ 	.byte	0x03, 0x5f
        /*0046*/ 	.short	0x0101


	//----- nvinfo : EIATTR_VRC_CTA_INIT_COUNT
	.align		4
        /*0048*/ 	.byte	0x02, 0x4a
	.zero		1
	.zero		1


	//----- nvinfo : EIATTR_EXIT_INSTR_OFFSETS
	.align		4
        /*004c*/ 	.byte	0x04, 0x1c
        /*004e*/ 	.short	(.L_27 - .L_26)


	//   ....[0]....
.L_26:
        /*0050*/ 	.word	0x00000650


	//----- nvinfo : EIATTR_CRS_STACK_SIZE
	.align		4
.L_27:
        /*0054*/ 	.byte	0x04, 0x1e
        /*0056*/ 	.short	(.L_29 - .L_28)
.L_28:
        /*0058*/ 	.word	0x00000000


	//----- nvinfo : EIATTR_CBANK_PARAM_SIZE
	.align		4
.L_29:
        /*005c*/ 	.byte	0x03, 0x19
        /*005e*/ 	.short	0x0014


	//----- nvinfo : EIATTR_PARAM_CBANK
	.align		4
        /*0060*/ 	.byte	0x04, 0x0a
        /*0062*/ 	.short	(.L_31 - .L_30)
	.align		4
.L_30:
        /*0064*/ 	.word	index@(.nv.constant0._Z12compute_cellPiS_i)
        /*0068*/ 	.short	0x0380
        /*006a*/ 	.short	0x0014


	//----- nvinfo : EIATTR_SW_WAR
	.align		4
.L_31:
        /*006c*/ 	.byte	0x04, 0x36
        /*006e*/ 	.short	(.L_33 - .L_32)
.L_32:
        /*0070*/ 	.word	0x00000008
.L_33:


//--------------------- .nv.info._Z11copy_to_rawPiS_i --------------------------
	.section	.nv.info._Z11copy_to_rawPiS_i,"",@"SHT_CUDA_INFO"
	.sectionflags	@""
	.align	4


	//----- nvinfo : EIATTR_CUDA_API_VERSION
	.align		4
        /*0000*/ 	.byte	0x04, 0x37
        /*0002*/ 	.short	(.L_35 - .L_34)
.L_34:
        /*0004*/ 	.word	0x00000082


	//----- nvinfo : EIATTR_KPARAM_INFO
	.align		4
.L_35:
        /*0008*/ 	.byte	0x04, 0x17
        /*000a*/ 	.short	(.L_37 - .L_36)
.L_36:
        /*000c*/ 	.word	0x00000000
        /*0010*/ 	.short	0x0002
        /*0012*/ 	.short	0x0010
        /*0014*/ 	.byte	0x00, 0xf0, 0x11, 0x00


	//----- nvinfo : EIATTR_KPARAM_INFO
	.align		4
.L_37:
        /*0018*/ 	.byte	0x04, 0x17
        /*001a*/ 	.short	(.L_39 - .L_38)
.L_38:
        /*001c*/ 	.word	0x00000000
        /*0020*/ 	.short	0x0001
        /*0022*/ 	.short	0x0008
        /*0024*/ 	.byte	0x00, 0xf5, 0x21, 0x00


	//----- nvinfo : EIATTR_KPARAM_INFO
	.align		4
.L_39:
        /*0028*/ 	.byte	0x04, 0x17
        /*002a*/ 	.short	(.L_41 - .L_40)
.L_40:
        /*002c*/ 	.word	0x00000000
        /*0030*/ 	.short	0x0000
        /*0032*/ 	.short	0x0000
        /*0034*/ 	.byte	0x00, 0xf5, 0x21, 0x00


	//----- nvinfo : EIATTR_SPARSE_MMA_MASK
	.align		4
.L_41:
        /*0038*/ 	.byte	0x03, 0x50
        /*003a*/ 	.short	0x0000


	//----- nvinfo : EIATTR_MAXREG_COUNT
	.align		4
        /*003c*/ 	.byte	0x03, 0x1b
        /*003e*/ 	.short	0x00ff


	//----- nvinfo : EIATTR_MERCURY_ISA_VERSION
	.align		4
        /*0040*/ 	.byte	0x03, 0x5f
        /*0042*/ 	.short	0x0101


	//----- nvinfo : EIATTR_VRC_CTA_INIT_COUNT
	.align		4
        /*0044*/ 	.byte	0x02, 0x4a
	.zero		1
	.zero		1


	//----- nvinfo : EIATTR_EXIT_INSTR_OFFSETS
	.align		4
        /*0048*/ 	.byte	0x04, 0x1c
        /*004a*/ 	.short	(.L_43 - .L_42)


	//   ....[0]....
.L_42:
        /*004c*/ 	.word	0x000001b0


	//----- nvinfo : EIATTR_CBANK_PARAM_SIZE
	.align		4
.L_43:
        /*0050*/ 	.byte	0x03, 0x19
        /*0052*/ 	.short	0x0014


	//----- nvinfo : EIATTR_PARAM_CBANK
	.align		4
        /*0054*/ 	.byte	0x04, 0x0a
        /*0056*/ 	.short	(.L_45 - .L_44)
	.align		4
.L_44:
        /*0058*/ 	.word	index@(.nv.constant0._Z11copy_to_rawPiS_i)
        /*005c*/ 	.short	0x0380
        /*005e*/ 	.short	0x0014


	//----- nvinfo : EIATTR_SW_WAR
	.align		4
.L_45:
        /*0060*/ 	.byte	0x04, 0x36
        /*0062*/ 	.short	(.L_47 - .L_46)
.L_46:
        /*0064*/ 	.word	0x00000008
.L_47:


//--------------------- .nv.info._Z16copy_to_borderedPiS_i --------------------------
	.section	.nv.info._Z16copy_to_borderedPiS_i,"",@"SHT_CUDA_INFO"
	.sectionflags	@""
	.align	4


	//----- nvinfo : EIATTR_CUDA_API_VERSION
	.align		4
        /*0000*/ 	.byte	0x04, 0x37
        /*0002*/ 	.short	(.L_49 - .L_48)
.L_48:
        /*0004*/ 	.word	0x00000082


	//----- nvinfo : EIATTR_KPARAM_INFO
	.align		4
.L_49:
        /*0008*/ 	.byte	0x04, 0x17
        /*000a*/ 	.short	(.L_51 - .L_50)
.L_50:
        /*000c*/ 	.word	0x00000000
        /*0010*/ 	.short	0x0002
        /*0012*/ 	.short	0x0010
        /*0014*/ 	.byte	0x00, 0xf0, 0x11, 0x00


	//----- nvinfo : EIATTR_KPARAM_INFO
	.align		4
.L_51:
        /*0018*/ 	.byte	0x04, 0x17
        /*001a*/ 	.short	(.L_53 - .L_52)
.L_52:
        /*001c*/ 	.word	0x00000000
        /*0020*/ 	.short	0x0001
        /*0022*/ 	.short	0x0008
        /*0024*/ 	.byte	0x00, 0xf5, 0x21, 0x00


	//----- nvinfo : EIATTR_KPARAM_INFO
	.align		4
.L_53:
        /*0028*/ 	.byte	0x04, 0x17
        /*002a*/ 	.short	(.L_55 - .L_54)
.L_54:
        /*002c*/ 	.word	0x00000000
        /*0030*/ 	.short	0x0000
        /*0032*/ 	.short	0x0000
        /*0034*/ 	.byte	0x00, 0xf5, 0x21, 0x00


	//----- nvinfo : EIATTR_SPARSE_MMA_MASK
	.align		4
.L_55:
        /*0038*/ 	.byte	0x03, 0x50
        /*003a*/ 	.short	0x0000


	//----- nvinfo : EIATTR_MAXREG_COUNT
	.align		4
        /*003c*/ 	.byte	0x03, 0x1b
        /*003e*/ 	.short	0x00ff


	//----- nvinfo : EIATTR_MERCURY_ISA_VERSION
	.align		4
        /*0040*/ 	.byte	0x03, 0x5f
        /*0042*/ 	.short	0x0101


	//----- nvinfo : EIATTR_VRC_CTA_INIT_COUNT
	.align		4
        /*0044*/ 	.byte	0x02, 0x4a
	.zero		1
	.zero		1


	//----- nvinfo : EIATTR_EXIT_INSTR_OFFSETS
	.align		4
        /*0048*/ 	.byte	0x04, 0x1c
        /*004a*/ 	.short	(.L_57 - .L_56)


	//   ....[0]....
.L_56:
        /*004c*/ 	.word	0x000001b0


	//----- nvinfo : EIATTR_CBANK_PARAM_SIZE
	.align		4
.L_57:
        /*0050*/ 	.byte	0x03, 0x19
        /*0052*/ 	.short	0x0014


	//----- nvinfo : EIATTR_PARAM_CBANK
	.align		4
        /*0054*/ 	.byte	0x04, 0x0a
        /*0056*/ 	.short	(.L_59 - .L_58)
	.align		4
.L_58:
        /*0058*/ 	.word	index@(.nv.constant0._Z16copy_to_borderedPiS_i)
        /*005c*/ 	.short	0x0380
        /*005e*/ 	.short	0x0014


	//----- nvinfo : EIATTR_SW_WAR
	.align		4
.L_59:
        /*0060*/ 	.byte	0x04, 0x36
        /*0062*/ 	.short	(.L_61 - .L_60)
.L_60:
        /*0064*/ 	.word	0x00000008
.L_61:


//--------------------- .nv.callgraph             --------------------------
	.section	.nv.callgraph,"",@"SHT_CUDA_CALLGRAPH"
	.align	4
	.sectionentsize	8
	.align		4
        /*0000*/ 	.word	0x00000000
	.align		4
        /*0004*/ 	.word	0xffffffff
	.align		4
        /*0008*/ 	.word	0x00000000
	.align		4
        /*000c*/ 	.word	0xfffffffe
	.align		4
        /*0010*/ 	.word	0x00000000
	.align		4
        /*0014*/ 	.word	0xfffffffd
	.align		4
        /*0018*/ 	.word	0x00000000
	.align		4
        /*001c*/ 	.word	0xfffffffc


//--------------------- .text._Z12compute_cellPiS_i --------------------------
	.section	.text._Z12compute_cellPiS_i,"ax",@progbits
	.align	128
        .global         _Z12compute_cellPiS_i
        .type           _Z12compute_cellPiS_i,@function
        .size           _Z12compute_cellPiS_i,(.L_x_5 - _Z12compute_cellPiS_i)
        .other          _Z12compute_cellPiS_i,@"STO_CUDA_ENTRY STV_DEFAULT"
_Z12compute_cellPiS_i:
.text._Z12compute_cellPiS_i:
[----:B------:R-:W-:Y:S01]  /*0000*/  LDC R1, c[0x0][0x37c] ;  /* 0x0000df00ff017b82 */ /* 0x000fe20000000800 */
[----:B------:R-:W0:Y:S01]  /*0010*/  S2R R11, SR_TID.Z ;  /* 0x00000000000b7919 */ /* 0x000e220000002300 */
[----:B------:R-:W1:Y:S01]  /*0020*/  LDCU UR4, c[0x0][0x360] ;  /* 0x00006c00ff0477ac */ /* 0x000e620008000800 */
[----:B------:R-:W-:Y:S01]  /*0030*/  IMAD.MOV.U32 R13, RZ, RZ, RZ ;  /* 0x000000ffff0d7224 */ /* 0x000fe200078e00ff */
[----:B------:R-:W0:Y:S01]  /*0040*/  S2R R6, SR_CTAID.Z ;  /* 0x0000000000067919 */ /* 0x000e220000002700 */
[----:B------:R-:W2:Y:S01]  /*0050*/  LDCU UR5, c[0x0][0x364] ;  /* 0x00006c80ff0577ac */ /* 0x000ea20008000800 */
[----:B------:R-:W3:Y:S01]  /*0060*/  S2R R5, SR_CTAID.X ;  /* 0x0000000000057919 */ /* 0x000ee20000002500 */
[----:B------:R-:W4:Y:S01]  /*0070*/  LDCU UR6, c[0x0][0x368] ;  /* 0x00006d00ff0677ac */ /* 0x000f220008000800 */
[----:B------:R-:W3:Y:S01]  /*0080*/  S2R R8, SR_TID.X ;  /* 0x0000000000087919 */ /* 0x000ee20000002100 */
[----:B------:R-:W5:Y:S01]  /*0090*/  LDCU UR7, c[0x0][0x390] ;  /* 0x00007200ff0777ac */ /* 0x000f620008000800 */
[----:B------:R-:W3:Y:S01]  /*00a0*/  S2R R9, SR_TID.Y ;  /* 0x0000000000097919 */ /* 0x000ee20000002200 */
[----:B------:R-:W3:Y:S01]  /*00b0*/  LDCU.64 UR8, c[0x0][0x358] ;  /* 0x00006b00ff0877ac */ /* 0x000ee20008000a00 */
[----:B------:R-:W3:Y:S01]  /*00c0*/  S2R R7, SR_CTAID.Y ;  /* 0x0000000000077919 */ /* 0x000ee20000002600 */
[----:B-1----:R-:W-:-:S02]  /*00d0*/  UIADD3 UR4, UPT, UPT, UR4, -0x2, URZ ;  /* 0xfffffffe04047890 */ /* 0x002fc4000fffe0ff */
[----:B--2---:R-:W-:Y:S02]  /*00e0*/  UIADD3 UR5, UPT, UPT, UR5, -0x2, URZ ;  /* 0xfffffffe05057890 */ /* 0x004fe4000fffe0ff */
[----:B----4-:R-:W-:-:S06]  /*00f0*/  UIADD3 UR6, UPT, UPT, UR6, -0x2, URZ ;  /* 0xfffffffe06067890 */ /* 0x010fcc000fffe0ff */
[----:B0-----:R-:W-:Y:S01]  /*0100*/  IMAD R3, R6, UR6, R11 ;  /* 0x0000000606037c24 */ /* 0x001fe2000f8e020b */
[----:B-----5:R-:W-:-:S03]  /*0110*/  UIMAD UR6, UR7, UR7, URZ ;  /* 0x00000007070672a4 */ /* 0x020fc6000f8e02ff */
[----:B------:R-:W-:Y:S02]  /*0120*/  IMAD R6, R6, 0x2, R3 ;  /* 0x0000000206067824 */ /* 0x000fe400078e0203 */
[C---:B---3--:R-:W-:Y:S01]  /*0130*/  IMAD R2, R5.reuse, UR4, R8 ;  /* 0x0000000405027c24 */ /* 0x048fe2000f8e0208 */
[----:B------:R-:W-:Y:S02]  /*0140*/  UIADD3 UR4, UPT, UPT, UR7, -0x1, URZ ;  /* 0xffffffff07047890 */ /* 0x000fe4000fffe0ff */
[----:B------:R-:W-:Y:S01]  /*0150*/  ISETP.NE.AND P0, PT, R6, RZ, PT ;  /* 0x000000ff0600720c */ /* 0x000fe20003f05270 */
[----:B------:R-:W-:-:S03]  /*0160*/  IMAD R4, R5, 0x2, R2 ;  /* 0x0000000205047824 */ /* 0x000fc600078e0202 */
[----:B------:R-:W-:Y:S01]  /*0170*/  ISETP.GE.AND P1, PT, R6, UR4, PT ;  /* 0x0000000406007c0c */ /* 0x000fe2000bf26270 */
[----:B------:R-:W-:-:S04]  /*0180*/  IMAD R0, R7, UR5, R9 ;  /* 0x0000000507007c24 */ /* 0x000fc8000f8e0209 */
[----:B------:R-:W-:-:S05]  /*0190*/  IMAD R5, R7, 0x2, R0 ;  /* 0x0000000207057824 */ /* 0x000fca00078e0200 */
[C---:B------:R-:W-:Y:S02]  /*01a0*/  VIMNMX R7, PT, PT, R4.reuse, R5, !PT ;  /* 0x0000000504077248 */ /* 0x040fe40007fe0100 */
[----:B------:R-:W-:Y:S02]  /*01b0*/  ISETP.EQ.OR P0, PT, R5, RZ, !P0 ;  /* 0x000000ff0500720c */ /* 0x000fe40004702670 */
[----:B------:R-:W-:Y:S02]  /*01c0*/  ISETP.GT.OR P1, PT, R7, UR7, P1 ;  /* 0x0000000707007c0c */ /* 0x000fe40008f24670 */
[----:B------:R-:W-:-:S04]  /*01d0*/  ISETP.LT.OR P0, PT, R4, 0x1, P0 ;  /* 0x000000010400780c */ /* 0x000fc80000701670 */
[----:B------:R-:W-:-:S13]  /*01e0*/  PLOP3.LUT P0, PT, P1, P0, PT, 0xf8, 0x8f ;  /* 0x00000000008f781c */ /* 0x000fda0000f01f70 */
[----:B------:R-:W0:Y:S01]  /*01f0*/  @!P0 LDC.64 R6, c[0x0][0x380] ;  /* 0x0000e000ff068b82 */ /* 0x000e220000000a00 */
[----:B------:R-:W-:-:S04]  /*0200*/  @!P0 IMAD R5, R0, UR7, R3 ;  /* 0x0000000700058c24 */ /* 0x000fc8000f8e0203 */
[----:B------:R-:W-:-:S04]  /*0210*/  @!P0 IMAD R5, R2, UR6, R5 ;  /* 0x0000000602058c24 */ /* 0x000fc8000f8e0205 */
[----:B0-----:R-:W-:-:S05]  /*0220*/  @!P0 IMAD.WIDE R6, R5, 0x4, R6 ;  /* 0x0000000405068825 */ /* 0x001fca00078e0206 */
[----:B------:R-:W2:Y:S01]  /*0230*/  @!P0 LDG.E R13, desc[UR8][R6.64] ;  /* 0x00000008060d8981 */ /* 0x000ea2000c1e1900 */
[----:B------:R-:W0:Y:S01]  /*0240*/  S2UR UR5, SR_CgaCtaId ;  /* 0x00000000000579c3 */ /* 0x000e220000008800 */
[----:B------:R-:W-:Y:S01]  /*0250*/  UMOV UR4, 0x400 ;  /* 0x0000040000047882 */ /* 0x000fe20000000000 */
[----:B------:R-:W-:Y:S01]  /*0260*/  IMAD R3, R0, UR7, R3 ;  /* 0x0000000700037c24 */ /* 0x000fe2000f8e0203 */
[----:B------:R-:W-:Y:S01]  /*0270*/  BSSY.RECONVERGENT B0, `(.L_x_0) ;  /* 0x000003b000007945 */ /* 0x000fe20003800200 */
[----:B0-----:R-:W-:-:S06]  /*0280*/  ULEA UR4, UR5, UR4, 0x18 ;  /* 0x0000000405047291 */ /* 0x001fcc000f8ec0ff */
[----:B------:R-:W-:-:S05]  /*0290*/  LEA R4, R8, UR4, 0x9 ;  /* 0x0000000408047c11 */ /* 0x000fca000f8e48ff */
[----:B------:R-:W-:-:S04]  /*02a0*/  IMAD R4, R9, 0x80, R4 ;  /* 0x0000008009047824 */ /* 0x000fc800078e0204 */
[----:B------:R-:W-:-:S05]  /*02b0*/  IMAD R4, R11, 0x4, R4 ;  /* 0x000000040b047824 */ /* 0x000fca00078e0204 */
[----:B--2---:R-:W-:Y:S01]  /*02c0*/  STS [R4], R13 ;  /* 0x0000000d04007388 */ /* 0x004fe20000000800 */
[----:B------:R-:W-:Y:S06]  /*02d0*/  BAR.SYNC.DEFER_BLOCKING 0x0 ;  /* 0x0000000000007b1d */ /* 0x000fec0000010000 */
[----:B------:R-:W-:Y:S04]  /*02e0*/  LDS R21, [R4] ;  /* 0x0000000004157984 */ /* 0x000fe80000000800 */
[----:B------:R-:W-:Y:S04]  /*02f0*/  LDS R22, [R4+0x4] ;  /* 0x0000040004167984 */ /* 0x000fe80000000800 */
[----:B------:R-:W0:Y:S04]  /*0300*/  LDS R23, [R4+0x8] ;  /* 0x0000080004177984 */ /* 0x000e280000000800 */
[----:B------:R-:W-:Y:S04]  /*0310*/  LDS R24, [R4+0x80] ;  /* 0x0000800004187984 */ /* 0x000fe80000000800 */
[----:B------:R-:W1:Y:S04]  /*0320*/  LDS R25, [R4+0x84] ;  /* 0x0000840004197984 */ /* 0x000e680000000800 */
[----:B------:R-:W-:Y:S04]  /*0330*/  LDS R19, [R4+0x88] ;  /* 0x0000880004137984 */ /* 0x000fe80000000800 */
[----:B------:R-:W2:Y:S04]  /*0340*/  LDS R20, [R4+0x100] ;  /* 0x0001000004147984 */ /* 0x000ea80000000800 */
[----:B------:R-:W-:Y:S04]  /*0350*/  LDS R7, [R4+0x104] ;  /* 0x0001040004077984 */ /* 0x000fe80000000800 */
[----:B------:R-:W3:Y:S04]  /*0360*/  LDS R6, [R4+0x108] ;  /* 0x0001080004067984 */ /* 0x000ee80000000800 */
[----:B------:R-:W-:Y:S04]  /*0370*/  LDS R18, [R4+0x200] ;  /* 0x0002000004127984 */ /* 0x000fe80000000800 */
[----:B------:R-:W4:Y:S04]  /*0380*/  LDS R17, [R4+0x204] ;  /* 0x0002040004117984 */ /* 0x000f280000000800 */
[----:B------:R-:W-:Y:S04]  /*0390*/  LDS R16, [R4+0x208] ;  /* 0x0002080004107984 */ /* 0x000fe80000000800 */
[----:B------:R-:W5:Y:S01]  /*03a0*/  LDS R15, [R4+0x280] ;  /* 0x00028000040f7984 */ /* 0x000f620000000800 */
[----:B0-----:R-:W-:-:S03]  /*03b0*/  IADD3 R23, PT, PT, R23, R22, R21 ;  /* 0x0000001617177210 */ /* 0x001fc60007ffe015 */
[----:B------:R-:W-:Y:S04]  /*03c0*/  LDS R5, [R4+0x284] ;  /* 0x0002840004057984 */ /* 0x000fe80000000800 */
[----:B------:R-:W0:Y:S01]  /*03d0*/  LDS R14, [R4+0x288] ;  /* 0x00028800040e7984 */ /* 0x000e220000000800 */
[----:B-1----:R-:W-:-:S03]  /*03e0*/  IADD3 R25, PT, PT, R25, R24, R23 ;  /* 0x0000001819197210 */ /* 0x002fc60007ffe017 */
[----:B------:R-:W-:Y:S04]  /*03f0*/  LDS R13, [R4+0x300] ;  /* 0x00030000040d7984 */ /* 0x000fe80000000800 */
[----:B------:R-:W1:Y:S01]  /*0400*/  LDS R12, [R4+0x304] ;  /* 0x00030400040c7984 */ /* 0x000e620000000800 */
[----:B--2---:R-:W-:-:S03]  /*0410*/  IADD3 R25, PT, PT, R20, R19, R25 ;  /* 0x0000001314197210 */ /* 0x004fc60007ffe019 */
[----:B------:R-:W-:Y:S04]  /*0420*/  LDS R11, [R4+0x308] ;  /* 0x00030800040b7984 */ /* 0x000fe80000000800 */
[----:B------:R-:W2:Y:S01]  /*0430*/  LDS R10, [R4+0x400] ;  /* 0x00040000040a7984 */ /* 0x000ea20000000800 */
[----:B---3--:R-:W-:-:S03]  /*0440*/  IADD3 R6, PT, PT, R6, R7, R25 ;  /* 0x0000000706067210 */ /* 0x008fc60007ffe019 */
[----:B------:R-:W-:Y:S04]  /*0450*/  LDS R9, [R4+0x404] ;  /* 0x0004040004097984 */ /* 0x000fe80000000800 */
[----:B------:R-:W3:Y:S01]  /*0460*/  LDS R8, [R4+0x408] ;  /* 0x0004080004087984 */ /* 0x000ee20000000800 */
[----:B----4-:R-:W-:-:S03]  /*0470*/  IADD3 R6, PT, PT, R17, R18, R6 ;  /* 0x0000001211067210 */ /* 0x010fc60007ffe006 */
[----:B------:R-:W-:Y:S04]  /*0480*/  LDS R22, [R4+0x480] ;  /* 0x0004800004167984 */ /* 0x000fe80000000800 */
[----:B------:R-:W4:Y:S01]  /*0490*/  LDS R21, [R4+0x484] ;  /* 0x0004840004157984 */ /* 0x000f220000000800 */
[----:B-----5:R-:W-:-:S03]  /*04a0*/  IADD3 R6, PT, PT, R15, R16, R6 ;  /* 0x000000100f067210 */ /* 0x020fc60007ffe006 */
[----:B------:R-:W-:Y:S04]  /*04b0*/  LDS R23, [R4+0x488] ;  /* 0x0004880004177984 */ /* 0x000fe80000000800 */
[----:B------:R-:W5:Y:S01]  /*04c0*/  LDS R24, [R4+0x500] ;  /* 0x0005000004187984 */ /* 0x000f620000000800 */
[----:B0-----:R-:W-:-:S03]  /*04d0*/  IADD3 R6, PT, PT, R14, R5, R6 ;  /* 0x000000050e067210 */ /* 0x001fc60007ffe006 */
[----:B------:R-:W-:Y:S04]  /*04e0*/  LDS R20, [R4+0x504] ;  /* 0x0005040004147984 */ /* 0x000fe80000000800 */
[----:B------:R-:W0:Y:S01]  /*04f0*/  LDS R19, [R4+0x508] ;  /* 0x0005080004137984 */ /* 0x000e220000000800 */
[----:B-1----:R-:W-:-:S04]  /*0500*/  IADD3 R6, PT, PT, R12, R13, R6 ;  /* 0x0000000d0c067210 */ /* 0x002fc80007ffe006 */
[----:B--2---:R-:W-:-:S04]  /*0510*/  IADD3 R6, PT, PT, R10, R11, R6 ;  /* 0x0000000b0a067210 */ /* 0x004fc80007ffe006 */
[----:B---3--:R-:W-:-:S04]  /*0520*/  IADD3 R6, PT, PT, R8, R9, R6 ;  /* 0x0000000908067210 */ /* 0x008fc80007ffe006 */
[----:B----4-:R-:W-:Y:S02]  /*0530*/  IADD3 R21, PT, PT, R21, R22, R6 ;  /* 0x0000001615157210 */ /* 0x010fe40007ffe006 */
[----:B------:R-:W1:Y:S02]  /*0540*/  LDC.64 R6, c[0x0][0x388] ;  /* 0x0000e200ff067b82 */ /* 0x000e640000000a00 */
[----:B-----5:R-:W-:-:S04]  /*0550*/  IADD3 R21, PT, PT, R24, R23, R21 ;  /* 0x0000001718157210 */ /* 0x020fc80007ffe015 */
[----:B0-----:R-:W-:-:S05]  /*0560*/  IADD3 R20, PT, PT, R19, R20, R21 ;  /* 0x0000001413147210 */ /* 0x001fca0007ffe015 */
[----:B------:R-:W-:-:S04]  /*0570*/  IMAD.IADD R20, R20, 0x1, -R5 ;  /* 0x0000000114147824 */ /* 0x000fc800078e0a05 */
[----:B------:R-:W-:Y:S01]  /*0580*/  VIADD R5, R20, 0xfffffffa ;  /* 0xfffffffa14057836 */ /* 0x000fe20000000000 */
[----:B------:R-:W-:Y:S04]  /*0590*/  BAR.SYNC.DEFER_BLOCKING 0x0 ;  /* 0x0000000000007b1d */ /* 0x000fe80000010000 */
[----:B------:R-:W-:Y:S01]  /*05a0*/  ISETP.GE.U32.AND P0, PT, R5, -0x2, PT ;  /* 0xfffffffe0500780c */ /* 0x000fe20003f06070 */
[----:B------:R-:W-:Y:S02]  /*05b0*/  IMAD R5, R2, UR6, R3 ;  /* 0x0000000602057c24 */ /* 0x000fe4000f8e0203 */
[----:B------:R-:W-:Y:S02]  /*05c0*/  IMAD.MOV.U32 R3, RZ, RZ, RZ ;  /* 0x000000ffff037224 */ /* 0x000fe400078e00ff */
[----:B-1----:R-:W-:-:S08]  /*05d0*/  IMAD.WIDE R6, R5, 0x4, R6 ;  /* 0x0000000405067825 */ /* 0x002fd000078e0206 */
[----:B------:R-:W-:Y:S05]  /*05e0*/  @!P0 BRA `(.L_x_1) ;  /* 0x00000000000c8947 */ /* 0x000fea0003800000 */
[----:B------:R-:W-:Y:S01]  /*05f0*/  ISETP.NE.AND P0, PT, R20, 0x5, PT ;  /* 0x000000051400780c */ /* 0x000fe20003f05270 */
[----:B------:R-:W-:-:S12]  /*0600*/  IMAD.MOV.U32 R3, RZ, RZ, 0x1 ;  /* 0x00000001ff037424 */ /* 0x000fd800078e00ff */
[----:B------:R0:W1:Y:S02]  /*0610*/  @P0 LDS R3, [R4+0x284] ;  /* 0x0002840004030984 */ /* 0x0000640000000800 */
.L_x_1:
[----:B------:R-:W-:Y:S05]  /*0620*/  BSYNC.RECONVERGENT B0 ;  /* 0x0000000000007941 */ /* 0x000fea0003800200 */
.L_x_0:
[----:B------:R-:W-:Y:S06]  /*0630*/  BAR.SYNC.DEFER_BLOCKING 0x0 ;  /* 0x0000000000007b1d */ /* 0x000fec0000010000 */
[----:B-1----:R-:W-:Y:S01]  /*0640*/  STG.E desc[UR8][R6.64], R3 ;  /* 0x0000000306007986 */ /* 0x002fe2000c101908 */
[----:B------:R-:W-:Y:S05]  /*0650*/  EXIT ;  /* 0x000000000000794d */ /* 0x000fea0003800000 */
.L_x_2:
[----:B------:R-:W-:-:S00]  /*0660*/  BRA `(.L_x_2) ;  /* 0xfffffffc00fc7947 */ /* 0x000fc0000383ffff */
[----:B------:R-:W-:-:S00]  /*0670*/  NOP ;  /* 0x0000000000007918 */ /* 0x000fc00000000000 */
        /* <DEDUP_REMOVED lines=8> */
.L_x_5:


//--------------------- .text._Z11copy_to_rawPiS_i --------------------------
	.section	.text._Z11copy_to_rawPiS_i,"ax",@progbits
	.align	128
        .global         _Z11copy_to_rawPiS_i
        .type           _Z11copy_to_rawPiS_i,@function
        .size           _Z11copy_to_rawPiS_i,(.L_x_6 - _Z11copy_to_rawPiS_i)
        .other          _Z11copy_to_rawPiS_i,@"STO_CUDA_ENTRY STV_DEFAULT"
_Z11copy_to_rawPiS_i:
.text._Z11copy_to_rawPiS_i:
[----:B------:R-:W-:Y:S01]  /*0000*/  LDC R1, c[0x0][0x37c] ;  /* 0x0000df00ff017b82 */ /* 0x000fe20000000800 */
[----:B------:R-:W0:Y:S07]  /*0010*/  S2R R0, SR_TID.X ;  /* 0x0000000000007919 */ /* 0x000e2e0000002100 */
[----:B------:R-:W0:Y:S01]  /*0020*/  LDC R7, c[0x0][0x360] ;  /* 0x0000d800ff077b82 */ /* 0x000e220000000800 */
[----:B------:R-:W1:Y:S01]  /*0030*/  S2R R5, SR_TID.Y ;  /* 0x0000000000057919 */ /* 0x000e620000002200 */
[----:B------:R-:W2:Y:S06]  /*0040*/  S2R R9, SR_TID.Z ;  /* 0x0000000000097919 */ /* 0x000eac0000002300 */
[----:B------:R-:W0:Y:S08]  /*0050*/  S2UR UR4, SR_CTAID.X ;  /* 0x00000000000479c3 */ /* 0x000e300000002500 */
[----:B------:R-:W1:Y:S08]  /*0060*/  S2UR UR5, SR_CTAID.Y ;  /* 0x00000000000579c3 */ /* 0x000e700000002600 */
[----:B------:R-:W1:Y:S08]  /*0070*/  LDC R4, c[0x0][0x364] ;  /* 0x0000d900ff047b82 */ /* 0x000e700000000800 */
[----:B------:R-:W2:Y:S01]  /*0080*/  S2UR UR6, SR_CTAID.Z ;  /* 0x00000000000679c3 */ /* 0x000ea20000002700 */
[----:B0-----:R-:W-:-:S07]  /*0090*/  IMAD R7, R7, UR4, R0 ;  /* 0x0000000407077c24 */ /* 0x001fce000f8e0200 */
[----:B------:R-:W0:Y:S08]  /*00a0*/  LDC R8, c[0x0][0x390] ;  /* 0x0000e400ff087b82 */ /* 0x000e300000000800 */
[----:B------:R-:W2:Y:S01]  /*00b0*/  LDC R6, c[0x0][0x368] ;  /* 0x0000da00ff067b82 */ /* 0x000ea20000000800 */
[----:B-1----:R-:W-:Y:S01]  /*00c0*/  IMAD R4, R4, UR5, R5 ;  /* 0x0000000504047c24 */ /* 0x002fe2000f8e0205 */
[----:B------:R-:W1:Y:S06]  /*00d0*/  LDCU.64 UR4, c[0x0][0x358] ;  /* 0x00006b00ff0477ac */ /* 0x000e6c0008000a00 */
[----:B------:R-:W3:Y:S01]  /*00e0*/  LDC.64 R2, c[0x0][0x380] ;  /* 0x0000e000ff027b82 */ /* 0x000ee20000000a00 */
[----:B0-----:R-:W-:-:S02]  /*00f0*/  IMAD R0, R8, R8, RZ ;  /* 0x0000000808007224 */ /* 0x001fc400078e02ff */
[----:B--2---:R-:W-:Y:S02]  /*0100*/  IMAD R5, R6, UR6, R9 ;  /* 0x0000000606057c24 */ /* 0x004fe4000f8e0209 */
[----:B------:R-:W-:Y:S02]  /*0110*/  IMAD R6, R0, R7, R0 ;  /* 0x0000000700067224 */ /* 0x000fe400078e0200 */
[----:B------:R-:W-:-:S05]  /*0120*/  IMAD R9, R4, R8, R5 ;  /* 0x0000000804097224 */ /* 0x000fca00078e0205 */
[----:B------:R-:W-:-:S04]  /*0130*/  IADD3 R6, PT, PT, R6, R8, R9 ;  /* 0x0000000806067210 */ /* 0x000fc80007ffe009 */
[----:B------:R-:W-:-:S05]  /*0140*/  IADD3 R5, PT, PT, R6, 0x1, RZ ;  /* 0x0000000106057810 */ /* 0x000fca0007ffe0ff */
[----:B---3--:R-:W-:Y:S02]  /*0150*/  IMAD.WIDE R2, R5, 0x4, R2 ;  /* 0x0000000405027825 */ /* 0x008fe400078e0202 */
[----:B------:R-:W0:Y:S04]  /*0160*/  LDC.64 R4, c[0x0][0x388] ;  /* 0x0000e200ff047b82 */ /* 0x000e280000000a00 */
[----:B-1----:R-:W2:Y:S01]  /*0170*/  LDG.E R3, desc[UR4][R2.64] ;  /* 0x0000000402037981 */ /* 0x002ea2000c1e1900 */
[----:B------:R-:W-:-:S04]  /*0180*/  IMAD R7, R0, R7, R9 ;  /* 0x0000000700077224 */ /* 0x000fc800078e0209 */
[----:B0-----:R-:W-:-:S05]  /*0190*/  IMAD.WIDE R4, R7, 0x4, R4 ;  /* 0x0000000407047825 */ /* 0x001fca00078e0204 */
[----:B--2---:R-:W-:Y:S01]  /*01a0*/  STG.E desc[UR4][R4.64], R3 ;  /* 0x0000000304007986 */ /* 0x004fe2000c101904 */
[----:B------:R-:W-:Y:S05]  /*01b0*/  EXIT ;  /* 0x000000000000794d */ /* 0x000fea0003800000 */
.L_x_3:
        /* <DEDUP_REMOVED lines=12> */
.L_x_6:


//--------------------- .text._Z16copy_to_borderedPiS_i --------------------------
	.section	.text._Z16copy_to_borderedPiS_i,"ax",@progbits
	.align	128
        .global         _Z16copy_to_borderedPiS_i
        .type           _Z16copy_to_borderedPiS_i,@function
        .size           _Z16copy_to_borderedPiS_i,(.L_x_7 - _Z16copy_to_borderedPiS_i)
        .other          _Z16copy_to_borderedPiS_i,@"STO_CUDA_ENTRY STV_DEFAULT"
_Z16copy_to_borderedPiS_i:
.text._Z16copy_to_borderedPiS_i:
[----:B------:R-:W-:Y:S01]  /*0000*/  LDC R1, c[0x0][0x37c] ;  /* 0x0000df00ff017b82 */ /* 0x000fe20000000800 */
[----:B------:R-:W0:Y:S07]  /*0010*/  S2R R5, SR_TID.Y ;  /* 0x0000000000057919 */ /* 0x000e2e0000002200 */
[----:B------:R-:W1:Y:S01]  /*0020*/  LDC R7, c[0x0][0x360] ;  /* 0x0000d800ff077b82 */ /* 0x000e620000000800 */
[----:B------:R-:W2:Y:S01]  /*0030*/  S2R R9, SR_TID.Z ;  /* 0x0000000000097919 */ /* 0x000ea20000002300 */
[----:B------:R-:W1:Y:S06]  /*0040*/  S2R R4, SR_TID.X ;  /* 0x0000000000047919 */ /* 0x000e6c0000002100 */
[----:B------:R-:W0:Y:S08]  /*0050*/  S2UR UR4, SR_CTAID.Y ;  /* 0x00000000000479c3 */ /* 0x000e300000002600 */
[----:B------:R-:W0:Y:S08]  /*0060*/  LDC R0, c[0x0][0x364] ;  /* 0x0000d900ff007b82 */ /* 0x000e300000000800 */
[----:B------:R-:W2:Y:S08]  /*0070*/  S2UR UR5, SR_CTAID.Z ;  /* 0x00000000000579c3 */ /* 0x000eb00000002700 */
[----:B------:R-:W2:Y:S08]  /*0080*/  LDC R6, c[0x0][0x368] ;  /* 0x0000da00ff067b82 */ /* 0x000eb00000000800 */
[----:B------:R-:W3:Y:S01]  /*0090*/  LDC R8, c[0x0][0x390] ;  /* 0x0000e400ff087b82 */ /* 0x000ee20000000800 */
[----:B0-----:R-:W-:-:S07]  /*00a0*/  IMAD R0, R0, UR4, R5 ;  /* 0x0000000400007c24 */ /* 0x001fce000f8e0205 */
[----:B------:R-:W1:Y:S08]  /*00b0*/  S2UR UR6, SR_CTAID.X ;  /* 0x00000000000679c3 */ /* 0x000e700000002500 */
[----:B------:R-:W0:Y:S01]  /*00c0*/  LDC.64 R2, c[0x0][0x380] ;  /* 0x0000e000ff027b82 */ /* 0x000e220000000a00 */
[----:B--2---:R-:W-:Y:S01]  /*00d0*/  IMAD R5, R6, UR5, R9 ;  /* 0x0000000506057c24 */ /* 0x004fe2000f8e0209 */
[----:B------:R-:W2:Y:S03]  /*00e0*/  LDCU.64 UR4, c[0x0][0x358] ;  /* 0x00006b00ff0477ac */ /* 0x000ea60008000a00 */
[----:B---3--:R-:W-:-:S02]  /*00f0*/  IMAD R6, R0, R8, R5 ;  /* 0x0000000800067224 */ /* 0x008fc400078e0205 */
[----:B------:R-:W-:Y:S02]  /*0100*/  IMAD R0, R8, R8, RZ ;  /* 0x0000000808007224 */ /* 0x000fe400078e02ff */
[----:B-1----:R-:W-:-:S04]  /*0110*/  IMAD R7, R7, UR6, R4 ;  /* 0x0000000607077c24 */ /* 0x002fc8000f8e0204 */
[----:B------:R-:W-:-:S04]  /*0120*/  IMAD R5, R0, R7, R6 ;  /* 0x0000000700057224 */ /* 0x000fc800078e0206 */
[----:B0-----:R-:W-:Y:S02]  /*0130*/  IMAD.WIDE R2, R5, 0x4, R2 ;  /* 0x0000000405027825 */ /* 0x001fe400078e0202 */
[----:B------:R-:W0:Y:S04]  /*0140*/  LDC.64 R4, c[0x0][0x388] ;  /* 0x0000e200ff047b82 */ /* 0x000e280000000a00 */
[----:B--2---:R-:W2:Y:S01]  /*0150*/  LDG.E R3, desc[UR4][R2.64] ;  /* 0x0000000402037981 */ /* 0x004ea2000c1e1900 */
[----:B------:R-:W-:-:S05]  /*0160*/  IMAD R7, R0, R7, R0 ;  /* 0x0000000700077224 */ /* 0x000fca00078e0200 */
[----:B------:R-:W-:-:S04]  /*0170*/  IADD3 R7, PT, PT, R7, R8, R6 ;  /* 0x0000000807077210 */ /* 0x000fc80007ffe006 */
[----:B------:R-:W-:-:S05]  /*0180*/  IADD3 R7, PT, PT, R7, 0x1, RZ ;  /* 0x0000000107077810 */ /* 0x000fca0007ffe0ff */
[----:B0-----:R-:W-:-:S05]  /*0190*/  IMAD.WIDE R4, R7, 0x4, R4 ;  /* 0x0000000407047825 */ /* 0x001fca00078e0204 */
[----:B--2---:R-:W-:Y:S01]  /*01a0*/  STG.E desc[UR4][R4.64], R3 ;  /* 0x0000000304007986 */ /* 0x004fe2000c101904 */
[----:B------:R-:W-:Y:S05]  /*01b0*/  EXIT ;  /* 0x000000000000794d */ /* 0x000fea0003800000 */
.L_x_4:
        /* <DEDUP_REMOVED lines=12> */
.L_x_7:


//--------------------- .nv.shared._Z12compute_cellPiS_i --------------------------
	.section	.nv.shared._Z12compute_cellPiS_i,"aw",@nobits
	.sectionflags	@""
	.align	4
.nv.shared._Z12compute_cellPiS_i:
	.zero		3072


//--------------------- .nv.shared.reserved.0     --------------------------
	.section	.nv.shared.reserved.0,"aw",@nobits
	.weak		__nv_reservedSMEM_offset_0_alias
	.size		__nv_reservedSMEM_offset_0_alias, 0, 64
	.other		__nv_reservedSMEM_offset_0_alias,@"STO_CUDA_RESERVED_SHARED STV_DEFAULT"
__nv_reservedSMEM_offset_0_alias:
	.zero		0
	.zero		64


//--------------------- .nv.constant0._Z12compute_cellPiS_i --------------------------
	.section	.nv.constant0._Z12compute_cellPiS_i,"a",@progbits
	.sectionflags	@""
	.align	4
.nv.constant0._Z12compute_cellPiS_i:
	.zero		916


//--------------------- .nv.constant0._Z11copy_to_rawPiS_i --------------------------
	.section	.nv.constant0._Z11copy_to_rawPiS_i,"a",@progbits
	.sectionflags	@""
	.align	4
.nv.constant0._Z11copy_to_rawPiS_i:
	.zero		916


//--------------------- .nv.constant0._Z16copy_to_borderedPiS_i --------------------------
	.section	.nv.constant0._Z16copy_to_borderedPiS_i,"a",@progbits
	.sectionflags	@""
	.align	4
.nv.constant0._Z16copy_to_borderedPiS_i:
	.zero		916


//--------------------- SYMBOLS --------------------------

	.type		.nv.reservedSmem.offset0,@object
	.size		.nv.reservedSmem.offset0,0x4
	.type		.nv.reservedSmem.cap,@object
	.size		.nv.reservedSmem.cap,0x4
